//
// Generated by NVIDIA NVVM Compiler
//
// Compiler Build ID: CL-36424714
// Cuda compilation tools, release 13.0, V13.0.88
// Based on NVVM 20.0.0
//

.version 9.0
.target sm_100
.address_size 64

	// .globl	_Z13reduce_kernelPfS_i

.visible .entry _Z13reduce_kernelPfS_i(
	.param .u64 .ptr .align 1 _Z13reduce_kernelPfS_i_param_0,
	.param .u64 .ptr .align 1 _Z13reduce_kernelPfS_i_param_1,
	.param .u32 _Z13reduce_kernelPfS_i_param_2
)
{
	.reg .pred 	%p<2>;
	.reg .b32 	%r<6>;
	.reg .b32 	%f<4>;
	.reg .b64 	%rd<9>;

	ld.param.u64 	%rd1, [_Z13reduce_kernelPfS_i_param_0];
	ld.param.u64 	%rd2, [_Z13reduce_kernelPfS_i_param_1];
	ld.param.u32 	%r3, [_Z13reduce_kernelPfS_i_param_2];
	mov.u32 	%r1, %ctaid.x;
	mov.u32 	%r4, %ntid.x;
	mov.u32 	%r5, %tid.x;
	mad.lo.s32 	%r2, %r1, %r4, %r5;
	setp.ge.s32 	%p1, %r2, %r3;
	@%p1 bra 	$L__BB0_2;
	cvta.to.global.u64 	%rd3, %rd1;
	cvta.to.global.u64 	%rd4, %rd2;
	mul.wide.s32 	%rd5, %r2, 4;
	add.s64 	%rd6, %rd3, %rd5;
	ld.global.f32 	%f1, [%rd6];
	mul.wide.u32 	%rd7, %r1, 4;
	add.s64 	%rd8, %rd4, %rd7;
	ld.global.f32 	%f2, [%rd8];
	add.f32 	%f3, %f1, %f2;
	st.global.f32 	[%rd8], %f3;
$L__BB0_2:
	ret;

}


// ===== COMPILED SASS (sm_100) =====

	.target	sm_100

	.elftype	@"ET_EXEC"


//--------------------- .note.nv.tkinfo           --------------------------
	.section	.note.nv.tkinfo,"",@"SHT_NOTE"
	.sectionflags	@"SHF_NOTE_NV_TKINFO"
	.tkinfo
        /*0018*/ 	.word	0x00000002
        /*0030*/ 	.string	""
        /*0030*/ 	.string	"ptxas"
        /*0030*/ 	.string	"Cuda compilation tools, release 13.0, V13.0.88"
        /*0030*/ 	.string	"Build cuda_13.0.r13.0/compiler.36424714_0"
        /*0030*/ 	.string	"-arch sm_100 -m 64 "



//--------------------- .note.nv.cuinfo           --------------------------
	.section	.note.nv.cuinfo,"",@"SHT_NOTE"
	.sectionflags	@"SHF_NOTE_NV_CUINFO"
        /*0018*/ 	.short	0x0002
        /*001a*/ 	.short	0x0064
        /*001c*/ 	.short	0x0082
	.zero		2


//--------------------- .nv.info                  --------------------------
	.section	.nv.info,"",@"SHT_CUDA_INFO"
	.align	4


	//----- nvinfo : EIATTR_REGCOUNT
	.align		4
        /*0000*/ 	.byte	0x04, 0x2f
        /*0002*/ 	.short	(.L_1 - .L_0)
	.align		4
.L_0:
        /*0004*/ 	.word	index@(_Z13reduce_kernelPfS_i)
        /*0008*/ 	.word	0x0000000c


	//----- nvinfo : EIATTR_FRAME_SIZE
	.align		4
.L_1:
        /*000c*/ 	.byte	0x04, 0x11
        /*000e*/ 	.short	(.L_3 - .L_2)
	.align		4
.L_2:
        /*0010*/ 	.word	index@(_Z13reduce_kernelPfS_i)
        /*0014*/ 	.word	0x00000000


	//----- nvinfo : EIATTR_MIN_STACK_SIZE
	.align		4
.L_3:
        /*0018*/ 	.byte	0x04, 0x12
        /*001a*/ 	.short	(.L_5 - .L_4)
	.align		4
.L_4:
        /*001c*/ 	.word	index@(_Z13reduce_kernelPfS_i)
        /*0020*/ 	.word	0x00000000
.L_5:


//--------------------- .nv.compat                --------------------------
	.section	.nv.compat,"",@"SHT_CUDA_COMPAT_INFO"
	.align	4
        /*0000*/ 	.byte	0x02, 0x09, 0x00, 0x00, 0x02, 0x02, 0x01, 0x00, 0x02, 0x05, 0x05, 0x00, 0x03, 0x07, 0x01, 0x01
        /*0010*/ 	.byte	0x02, 0x03, 0x00, 0x00, 0x02, 0x06, 0x01, 0x00, 0x04, 0x0b, 0x08, 0x00, 0x09, 0x00, 0x00, 0x00
        /*0020*/ 	.byte	0x00, 0x00, 0x00, 0x00


//--------------------- .nv.info._Z13reduce_kernelPfS_i --------------------------
	.section	.nv.info._Z13reduce_kernelPfS_i,"",@"SHT_CUDA_INFO"
	.sectionflags	@""
	.align	4


	//----- nvinfo : EIATTR_CUDA_API_VERSION
	.align		4
        /*0000*/ 	.byte	0x04, 0x37
        /*0002*/ 	.short	(.L_7 - .L_6)
.L_6:
        /*0004*/ 	.word	0x00000082


	//----- nvinfo : EIATTR_KPARAM_INFO
	.align		4
.L_7:
        /*0008*/ 	.byte	0x04, 0x17
        /*000a*/ 	.short	(.L_9 - .L_8)
.L_8:
        /*000c*/ 	.word	0x00000000
        /*0010*/ 	.short	0x0002
        /*0012*/ 	.short	0x0010
        /*0014*/ 	.byte	0x00, 0xf0, 0x11, 0x00


	//----- nvinfo : EIATTR_KPARAM_INFO
	.align		4
.L_9:
        /*0018*/ 	.byte	0x04, 0x17
        /*001a*/ 	.short	(.L_11 - .L_10)
.L_10:
        /*001c*/ 	.word	0x00000000
        /*0020*/ 	.short	0x0001
        /*0022*/ 	.short	0x0008
        /*0024*/ 	.byte	0x00, 0xf5, 0x21, 0x00


	//----- nvinfo : EIATTR_KPARAM_INFO
	.align		4
.L_11:
        /*0028*/ 	.byte	0x04, 0x17
        /*002a*/ 	.short	(.L_13 - .L_12)
.L_12:
        /*002c*/ 	.word	0x00000000
        /*0030*/ 	.short	0x0000
        /*0032*/ 	.short	0x0000
        /*0034*/ 	.byte	0x00, 0xf5, 0x21, 0x00


	//----- nvinfo : EIATTR_SPARSE_MMA_MASK
	.align		4
.L_13:
        /*0038*/ 	.byte	0x03, 0x50
        /*003a*/ 	.short	0x0000


	//----- nvinfo : EIATTR_MAXREG_COUNT
	.align		4
        /*003c*/ 	.byte	0x03, 0x1b
        /*003e*/ 	.short	0x00ff


	//----- nvinfo : EIATTR_MERCURY_ISA_VERSION
	.align		4
        /*0040*/ 	.byte	0x03, 0x5f
        /*0042*/ 	.short	0x0101


	//----- nvinfo : EIATTR_VRC_CTA_INIT_COUNT
	.align		4
        /*0044*/ 	.byte	0x02, 0x4a
	.zero		1
	.zero		1


	//----- nvinfo : EIATTR_EXIT_INSTR_OFFSETS
	.align		4
        /*0048*/ 	.byte	0x04, 0x1c
        /*004a*/ 	.short	(.L_15 - .L_14)


	//   ....[0]....
.L_14:
        /*004c*/ 	.word	0x00000070


	//   ....[1]....
        /*0050*/ 	.word	0x00000110


	//----- nvinfo : EIATTR_CBANK_PARAM_SIZE
	.align		4
.L_15:
        /*0054*/ 	.byte	0x03, 0x19
        /*0056*/ 	.short	0x0014


	//----- nvinfo : EIATTR_PARAM_CBANK
	.align		4
        /*0058*/ 	.byte	0x04, 0x0a
        /*005a*/ 	.short	(.L_17 - .L_16)
	.align		4
.L_16:
        /*005c*/ 	.word	index@(.nv.constant0._Z13reduce_kernelPfS_i)
        /*0060*/ 	.short	0x0380
        /*0062*/ 	.short	0x0014


	//----- nvinfo : EIATTR_SW_WAR
	.align		4
.L_17:
        /*0064*/ 	.byte	0x04, 0x36
        /*0066*/ 	.short	(.L_19 - .L_18)
.L_18:
        /*0068*/ 	.word	0x00000008
.L_19:


//--------------------- .nv.callgraph             --------------------------
	.section	.nv.callgraph,"",@"SHT_CUDA_CALLGRAPH"
	.align	4
	.sectionentsize	8
	.align		4
        /*0000*/ 	.word	0x00000000
	.align		4
        /*0004*/ 	.word	0xffffffff
	.align		4
        /*0008*/ 	.word	0x00000000
	.align		4
        /*000c*/ 	.word	0xfffffffe
	.align		4
        /*0010*/ 	.word	0x00000000
	.align		4
        /*0014*/ 	.word	0xfffffffd
	.align		4
        /*0018*/ 	.word	0x00000000
	.align		4
        /*001c*/ 	.word	0xfffffffc


//--------------------- .text._Z13reduce_kernelPfS_i --------------------------
	.section	.text._Z13reduce_kernelPfS_i,"ax",@progbits
	.align	128
        .global         _Z13reduce_kernelPfS_i
        .type           _Z13reduce_kernelPfS_i,@function
        .size           _Z13reduce_kernelPfS_i,(.L_x_1 - _Z13reduce_kernelPfS_i)
        .other          _Z13reduce_kernelPfS_i,@"STO_CUDA_ENTRY STV_DEFAULT"
_Z13reduce_kernelPfS_i:
.text._Z13reduce_kernelPfS_i:
[----:B------:R-:W-:Y:S01]  /*0000*/  LDC R1, c[0x0][0x37c] ;  /* 0x0000df00ff017b82 */ /* 0x000fe20000000800 */
[----:B------:R-:W0:Y:S01]  /*0010*/  S2R R9, SR_CTAID.X ;  /* 0x0000000000097919 */ /* 0x000e220000002500 */
[----:B------:R-:W0:Y:S01]  /*0020*/  LDCU UR4, c[0x0][0x360] ;  /* 0x00006c00ff0477ac */ /* 0x000e220008000800 */
[----:B------:R-:W0:Y:S01]  /*0030*/  S2R R0, SR_TID.X ;  /* 0x0000000000007919 */ /* 0x000e220000002100 */
[----:B------:R-:W1:Y:S01]  /*0040*/  LDCU UR5, c[0x0][0x390] ;  /* 0x00007200ff0577ac */ /* 0x000e620008000800 */
[----:B0-----:R-:W-:-:S05]  /*0050*/  IMAD R7, R9, UR4, R0 ;  /* 0x0000000409077c24 */ /* 0x001fca000f8e0200 */
[----:B-1----:R-:W-:-:S13]  /*0060*/  ISETP.GE.AND P0, PT, R7, UR5, PT ;  /* 0x0000000507007c0c */ /* 0x002fda000bf06270 */
[----:B------:R-:W-:Y:S05]  /*0070*/  @P0 EXIT ;  /* 0x000000000000094d */ /* 0x000fea0003800000 */
[----:B------:R-:W0:Y:S01]  /*0080*/  LDC.64 R2, c[0x0][0x380] ;  /* 0x0000e000ff027b82 */ /* 0x000e220000000a00 */
[----:B------:R-:W1:Y:S07]  /*0090*/  LDCU.64 UR4, c[0x0][0x358] ;  /* 0x00006b00ff0477ac */ /* 0x000e6e0008000a00 */
[----:B------:R-:W2:Y:S01]  /*00a0*/  LDC.64 R4, c[0x0][0x388] ;  /* 0x0000e200ff047b82 */ /* 0x000ea20000000a00 */
[----:B0-----:R-:W-:-:S06]  /*00b0*/  IMAD.WIDE R2, R7, 0x4, R2 ;  /* 0x0000000407027825 */ /* 0x001fcc00078e0202 */
[----:B-1----:R-:W3:Y:S01]  /*00c0*/  LDG.E R2, desc[UR4][R2.64] ;  /* 0x0000000402027981 */ /* 0x002ee2000c1e1900 */
[----:B--2---:R-:W-:-:S05]  /*00d0*/  IMAD.WIDE.U32 R4, R9, 0x4, R4 ;  /* 0x0000000409047825 */ /* 0x004fca00078e0004 */
[----:B------:R-:W3:Y:S02]  /*00e0*/  LDG.E R7, desc[UR4][R4.64] ;  /* 0x0000000404077981 */ /* 0x000ee4000c1e1900 */
[----:B---3--:R-:W-:-:S05]  /*00f0*/  FADD R7, R2, R7 ;  /* 0x0000000702077221 */ /* 0x008fca0000000000 */
[----:B------:R-:W-:Y:S01]  /*0100*/  STG.E desc[UR4][R4.64], R7 ;  /* 0x0000000704007986 */ /* 0x000fe2000c101904 */
[----:B------:R-:W-:Y:S05]  /*0110*/  EXIT ;  /* 0x000000000000794d */ /* 0x000fea0003800000 */
.L_x_0:
[----:B------:R-:W-:-:S00]  /*0120*/  BRA `(.L_x_0) ;  /* 0xfffffffc00fc7947 */ /* 0x000fc0000383ffff */
[----:B------:R-:W-:-:S00]  /*0130*/  NOP ;  /* 0x0000000000007918 */ /* 0x000fc00000000000 */
        /* <DEDUP_REMOVED lines=12> */
.L_x_1:


//--------------------- .nv.shared.reserved.0     --------------------------
	.section	.nv.shared.reserved.0,"aw",@nobits
	.weak		__nv_reservedSMEM_offset_0_alias
	.size		__nv_reservedSMEM_offset_0_alias, 0, 64
	.other		__nv_reservedSMEM_offset_0_alias,@"STO_CUDA_RESERVED_SHARED STV_DEFAULT"
__nv_reservedSMEM_offset_0_alias:
	.zero		0
	.zero		64


//--------------------- .nv.constant0._Z13reduce_kernelPfS_i --------------------------
	.section	.nv.constant0._Z13reduce_kernelPfS_i,"a",@progbits
	.sectionflags	@""
	.align	4
.nv.constant0._Z13reduce_kernelPfS_i:
	.zero		916


//--------------------- SYMBOLS --------------------------

	.type		.nv.reservedSmem.offset0,@object
	.size		.nv.reservedSmem.offset0,0x4
